//
// Generated by NVIDIA NVVM Compiler
//
// Compiler Build ID: CL-36424714
// Cuda compilation tools, release 13.0, V13.0.88
// Based on NVVM 20.0.0
//

.version 9.0
.target sm_100
.address_size 64

	// .globl	TestKernelFunction

.visible .entry TestKernelFunction(
	.param .u64 .ptr .align 1 TestKernelFunction_param_0,
	.param .u32 TestKernelFunction_param_1,
	.param .u64 .ptr .align 1 TestKernelFunction_param_2,
	.param .u32 TestKernelFunction_param_3,
	.param .u64 .ptr .align 1 TestKernelFunction_param_4,
	.param .u32 TestKernelFunction_param_5
)
{
	.reg .b32 	%r<8>;
	.reg .b64 	%rd<11>;

	ld.param.u64 	%rd1, [TestKernelFunction_param_0];
	ld.param.u64 	%rd2, [TestKernelFunction_param_2];
	ld.param.u64 	%rd3, [TestKernelFunction_param_4];
	cvta.to.global.u64 	%rd4, %rd3;
	cvta.to.global.u64 	%rd5, %rd2;
	cvta.to.global.u64 	%rd6, %rd1;
	mov.u32 	%r1, %tid.x;
	mov.u32 	%r2, %ctaid.x;
	mov.u32 	%r3, %ntid.x;
	mad.lo.s32 	%r4, %r2, %r3, %r1;
	mul.wide.s32 	%rd7, %r4, 4;
	add.s64 	%rd8, %rd6, %rd7;
	ld.global.u32 	%r5, [%rd8];
	add.s64 	%rd9, %rd5, %rd7;
	ld.global.u32 	%r6, [%rd9];
	add.s32 	%r7, %r6, %r5;
	add.s64 	%rd10, %rd4, %rd7;
	st.global.u32 	[%rd10], %r7;
	ret;

}


// ===== COMPILED SASS (sm_100) =====

	.target	sm_100

	.elftype	@"ET_EXEC"


//--------------------- .note.nv.tkinfo           --------------------------
	.section	.note.nv.tkinfo,"",@"SHT_NOTE"
	.sectionflags	@"SHF_NOTE_NV_TKINFO"
	.tkinfo
        /*0018*/ 	.word	0x00000002
        /*0030*/ 	.string	""
        /*0030*/ 	.string	"ptxas"
        /*0030*/ 	.string	"Cuda compilation tools, release 13.0, V13.0.88"
        /*0030*/ 	.string	"Build cuda_13.0.r13.0/compiler.36424714_0"
        /*0030*/ 	.string	"-arch sm_100 -m 64 "



//--------------------- .note.nv.cuinfo           --------------------------
	.section	.note.nv.cuinfo,"",@"SHT_NOTE"
	.sectionflags	@"SHF_NOTE_NV_CUINFO"
        /*0018*/ 	.short	0x0002
        /*001a*/ 	.short	0x0064
        /*001c*/ 	.short	0x0082
	.zero		2


//--------------------- .nv.info                  --------------------------
	.section	.nv.info,"",@"SHT_CUDA_INFO"
	.align	4


	//----- nvinfo : EIATTR_REGCOUNT
	.align		4
        /*0000*/ 	.byte	0x04, 0x2f
        /*0002*/ 	.short	(.L_1 - .L_0)
	.align		4
.L_0:
        /*0004*/ 	.word	index@(TestKernelFunction)
        /*0008*/ 	.word	0x0000000c


	//----- nvinfo : EIATTR_FRAME_SIZE
	.align		4
.L_1:
        /*000c*/ 	.byte	0x04, 0x11
        /*000e*/ 	.short	(.L_3 - .L_2)
	.align		4
.L_2:
        /*0010*/ 	.word	index@(TestKernelFunction)
        /*0014*/ 	.word	0x00000000


	//----- nvinfo : EIATTR_MIN_STACK_SIZE
	.align		4
.L_3:
        /*0018*/ 	.byte	0x04, 0x12
        /*001a*/ 	.short	(.L_5 - .L_4)
	.align		4
.L_4:
        /*001c*/ 	.word	index@(TestKernelFunction)
        /*0020*/ 	.word	0x00000000
.L_5:


//--------------------- .nv.compat                --------------------------
	.section	.nv.compat,"",@"SHT_CUDA_COMPAT_INFO"
	.align	4
        /*0000*/ 	.byte	0x02, 0x09, 0x00, 0x00, 0x02, 0x02, 0x01, 0x00, 0x02, 0x05, 0x05, 0x00, 0x03, 0x07, 0x01, 0x01
        /*0010*/ 	.byte	0x02, 0x03, 0x00, 0x00, 0x02, 0x06, 0x01, 0x00, 0x04, 0x0b, 0x08, 0x00, 0x09, 0x00, 0x00, 0x00
        /*0020*/ 	.byte	0x00, 0x00, 0x00, 0x00


//--------------------- .nv.info.TestKernelFunction --------------------------
	.section	.nv.info.TestKernelFunction,"",@"SHT_CUDA_INFO"
	.sectionflags	@""
	.align	4


	//----- nvinfo : EIATTR_CUDA_API_VERSION
	.align		4
        /*0000*/ 	.byte	0x04, 0x37
        /*0002*/ 	.short	(.L_7 - .L_6)
.L_6:
        /*0004*/ 	.word	0x00000082


	//----- nvinfo : EIATTR_KPARAM_INFO
	.align		4
.L_7:
        /*0008*/ 	.byte	0x04, 0x17
        /*000a*/ 	.short	(.L_9 - .L_8)
.L_8:
        /*000c*/ 	.word	0x00000000
        /*0010*/ 	.short	0x0005
        /*0012*/ 	.short	0x0028
        /*0014*/ 	.byte	0x00, 0xf0, 0x11, 0x00


	//----- nvinfo : EIATTR_KPARAM_INFO
	.align		4
.L_9:
        /*0018*/ 	.byte	0x04, 0x17
        /*001a*/ 	.short	(.L_11 - .L_10)
.L_10:
        /*001c*/ 	.word	0x00000000
        /*0020*/ 	.short	0x0004
        /*0022*/ 	.short	0x0020
        /*0024*/ 	.byte	0x00, 0xf5, 0x21, 0x00


	//----- nvinfo : EIATTR_KPARAM_INFO
	.align		4
.L_11:
        /*0028*/ 	.byte	0x04, 0x17
        /*002a*/ 	.short	(.L_13 - .L_12)
.L_12:
        /*002c*/ 	.word	0x00000000
        /*0030*/ 	.short	0x0003
        /*0032*/ 	.short	0x0018
        /*0034*/ 	.byte	0x00, 0xf0, 0x11, 0x00


	//----- nvinfo : EIATTR_KPARAM_INFO
	.align		4
.L_13:
        /*0038*/ 	.byte	0x04, 0x17
        /*003a*/ 	.short	(.L_15 - .L_14)
.L_14:
        /*003c*/ 	.word	0x00000000
        /*0040*/ 	.short	0x0002
        /*0042*/ 	.short	0x0010
        /*0044*/ 	.byte	0x00, 0xf5, 0x21, 0x00


	//----- nvinfo : EIATTR_KPARAM_INFO
	.align		4
.L_15:
        /*0048*/ 	.byte	0x04, 0x17
        /*004a*/ 	.short	(.L_17 - .L_16)
.L_16:
        /*004c*/ 	.word	0x00000000
        /*0050*/ 	.short	0x0001
        /*0052*/ 	.short	0x0008
        /*0054*/ 	.byte	0x00, 0xf0, 0x11, 0x00


	//----- nvinfo : EIATTR_KPARAM_INFO
	.align		4
.L_17:
        /*0058*/ 	.byte	0x04, 0x17
        /*005a*/ 	.short	(.L_19 - .L_18)
.L_18:
        /*005c*/ 	.word	0x00000000
        /*0060*/ 	.short	0x0000
        /*0062*/ 	.short	0x0000
        /*0064*/ 	.byte	0x00, 0xf5, 0x21, 0x00


	//----- nvinfo : EIATTR_SPARSE_MMA_MASK
	.align		4
.L_19:
        /*0068*/ 	.byte	0x03, 0x50
        /*006a*/ 	.short	0x0000


	//----- nvinfo : EIATTR_MAXREG_COUNT
	.align		4
        /*006c*/ 	.byte	0x03, 0x1b
        /*006e*/ 	.short	0x00ff


	//----- nvinfo : EIATTR_MERCURY_ISA_VERSION
	.align		4
        /*0070*/ 	.byte	0x03, 0x5f
        /*0072*/ 	.short	0x0101


	//----- nvinfo : EIATTR_VRC_CTA_INIT_COUNT
	.align		4
        /*0074*/ 	.byte	0x02, 0x4a
	.zero		1
	.zero		1


	//----- nvinfo : EIATTR_EXIT_INSTR_OFFSETS
	.align		4
        /*0078*/ 	.byte	0x04, 0x1c
        /*007a*/ 	.short	(.L_21 - .L_20)


	//   ....[0]....
.L_20:
        /*007c*/ 	.word	0x00000100


	//----- nvinfo : EIATTR_CBANK_PARAM_SIZE
	.align		4
.L_21:
        /*0080*/ 	.byte	0x03, 0x19
        /*0082*/ 	.short	0x002c


	//----- nvinfo : EIATTR_PARAM_CBANK
	.align		4
        /*0084*/ 	.byte	0x04, 0x0a
        /*0086*/ 	.short	(.L_23 - .L_22)
	.align		4
.L_22:
        /*0088*/ 	.word	index@(.nv.constant0.TestKernelFunction)
        /*008c*/ 	.short	0x0380
        /*008e*/ 	.short	0x002c


	//----- nvinfo : EIATTR_SW_WAR
	.align		4
.L_23:
        /*0090*/ 	.byte	0x04, 0x36
        /*0092*/ 	.short	(.L_25 - .L_24)
.L_24:
        /*0094*/ 	.word	0x00000008
.L_25:


//--------------------- .nv.callgraph             --------------------------
	.section	.nv.callgraph,"",@"SHT_CUDA_CALLGRAPH"
	.align	4
	.sectionentsize	8
	.align		4
        /*0000*/ 	.word	0x00000000
	.align		4
        /*0004*/ 	.word	0xffffffff
	.align		4
        /*0008*/ 	.word	0x00000000
	.align		4
        /*000c*/ 	.word	0xfffffffe
	.align		4
        /*0010*/ 	.word	0x00000000
	.align		4
        /*0014*/ 	.word	0xfffffffd
	.align		4
        /*0018*/ 	.word	0x00000000
	.align		4
        /*001c*/ 	.word	0xfffffffc


//--------------------- .text.TestKernelFunction  --------------------------
	.section	.text.TestKernelFunction,"ax",@progbits
	.align	128
        .global         TestKernelFunction
        .type           TestKernelFunction,@function
        .size           TestKernelFunction,(.L_x_1 - TestKernelFunction)
        .other          TestKernelFunction,@"STO_CUDA_ENTRY STV_DEFAULT"
TestKernelFunction:
.text.TestKernelFunction:
[----:B------:R-:W-:Y:S01]  /*0000*/  LDC R1, c[0x0][0x37c] ;  /* 0x0000df00ff017b82 */ /* 0x000fe20000000800 */
[----:B------:R-:W0:Y:S07]  /*0010*/  S2R R9, SR_TID.X ;  /* 0x0000000000097919 */ /* 0x000e2e0000002100 */
[----:B------:R-:W0:Y:S01]  /*0020*/  S2UR UR6, SR_CTAID.X ;  /* 0x00000000000679c3 */ /* 0x000e220000002500 */
[----:B------:R-:W1:Y:S07]  /*0030*/  LDCU.64 UR4, c[0x0][0x358] ;  /* 0x00006b00ff0477ac */ /* 0x000e6e0008000a00 */
[----:B------:R-:W0:Y:S08]  /*0040*/  LDC R0, c[0x0][0x360] ;  /* 0x0000d800ff007b82 */ /* 0x000e300000000800 */
[----:B------:R-:W2:Y:S08]  /*0050*/  LDC.64 R2, c[0x0][0x380] ;  /* 0x0000e000ff027b82 */ /* 0x000eb00000000a00 */
[----:B------:R-:W3:Y:S01]  /*0060*/  LDC.64 R4, c[0x0][0x390] ;  /* 0x0000e400ff047b82 */ /* 0x000ee20000000a00 */
[----:B0-----:R-:W-:-:S07]  /*0070*/  IMAD R9, R0, UR6, R9 ;  /* 0x0000000600097c24 */ /* 0x001fce000f8e0209 */
[----:B------:R-:W0:Y:S01]  /*0080*/  LDC.64 R6, c[0x0][0x3a0] ;  /* 0x0000e800ff067b82 */ /* 0x000e220000000a00 */
[----:B--2---:R-:W-:-:S06]  /*0090*/  IMAD.WIDE R2, R9, 0x4, R2 ;  /* 0x0000000409027825 */ /* 0x004fcc00078e0202 */
[----:B-1----:R-:W2:Y:S01]  /*00a0*/  LDG.E R2, desc[UR4][R2.64] ;  /* 0x0000000402027981 */ /* 0x002ea2000c1e1900 */
[----:B---3--:R-:W-:-:S06]  /*00b0*/  IMAD.WIDE R4, R9, 0x4, R4 ;  /* 0x0000000409047825 */ /* 0x008fcc00078e0204 */
[----:B------:R-:W2:Y:S01]  /*00c0*/  LDG.E R5, desc[UR4][R4.64] ;  /* 0x0000000404057981 */ /* 0x000ea2000c1e1900 */
[----:B0-----:R-:W-:Y:S01]  /*00d0*/  IMAD.WIDE R6, R9, 0x4, R6 ;  /* 0x0000000409067825 */ /* 0x001fe200078e0206 */
[----:B--2---:R-:W-:-:S05]  /*00e0*/  IADD3 R9, PT, PT, R2, R5, RZ ;  /* 0x0000000502097210 */ /* 0x004fca0007ffe0ff */
[----:B------:R-:W-:Y:S01]  /*00f0*/  STG.E desc[UR4][R6.64], R9 ;  /* 0x0000000906007986 */ /* 0x000fe2000c101904 */
[----:B------:R-:W-:Y:S05]  /*0100*/  EXIT ;  /* 0x000000000000794d */ /* 0x000fea0003800000 */
.L_x_0:
[----:B------:R-:W-:-:S00]  /*0110*/  BRA `(.L_x_0) ;  /* 0xfffffffc00fc7947 */ /* 0x000fc0000383ffff */
[----:B------:R-:W-:-:S00]  /*0120*/  NOP ;  /* 0x0000000000007918 */ /* 0x000fc00000000000 */
        /* <DEDUP_REMOVED lines=13> */
.L_x_1:


//--------------------- .nv.shared.reserved.0     --------------------------
	.section	.nv.shared.reserved.0,"aw",@nobits
	.weak		__nv_reservedSMEM_offset_0_alias
	.size		__nv_reservedSMEM_offset_0_alias, 0, 64
	.other		__nv_reservedSMEM_offset_0_alias,@"STO_CUDA_RESERVED_SHARED STV_DEFAULT"
__nv_reservedSMEM_offset_0_alias:
	.zero		0
	.zero		64


//--------------------- .nv.constant0.TestKernelFunction --------------------------
	.section	.nv.constant0.TestKernelFunction,"a",@progbits
	.sectionflags	@""
	.align	4
.nv.constant0.TestKernelFunction:
	.zero		940


//--------------------- SYMBOLS --------------------------

	.type		.nv.reservedSmem.offset0,@object
	.size		.nv.reservedSmem.offset0,0x4
